//
// Generated by NVIDIA NVVM Compiler
//
// Compiler Build ID: CL-36424714
// Cuda compilation tools, release 13.0, V13.0.88
// Based on NVVM 20.0.0
//

.version 9.0
.target sm_100
.address_size 64

	// .globl	_Z10printArrayPii

.visible .entry _Z10printArrayPii(
	.param .u64 .ptr .align 1 _Z10printArrayPii_param_0,
	.param .u32 _Z10printArrayPii_param_1
)
{


	ret;

}


// ===== COMPILED SASS (sm_100) =====

	.target	sm_100

	.elftype	@"ET_EXEC"


//--------------------- .note.nv.tkinfo           --------------------------
	.section	.note.nv.tkinfo,"",@"SHT_NOTE"
	.sectionflags	@"SHF_NOTE_NV_TKINFO"
	.tkinfo
        /*0018*/ 	.word	0x00000002
        /*0030*/ 	.string	""
        /*0030*/ 	.string	"ptxas"
        /*0030*/ 	.string	"Cuda compilation tools, release 13.0, V13.0.88"
        /*0030*/ 	.string	"Build cuda_13.0.r13.0/compiler.36424714_0"
        /*0030*/ 	.string	"-arch sm_100 -m 64 "



//--------------------- .note.nv.cuinfo           --------------------------
	.section	.note.nv.cuinfo,"",@"SHT_NOTE"
	.sectionflags	@"SHF_NOTE_NV_CUINFO"
        /*0018*/ 	.short	0x0002
        /*001a*/ 	.short	0x0064
        /*001c*/ 	.short	0x0082
	.zero		2


//--------------------- .nv.info                  --------------------------
	.section	.nv.info,"",@"SHT_CUDA_INFO"
	.align	4


	//----- nvinfo : EIATTR_REGCOUNT
	.align		4
        /*0000*/ 	.byte	0x04, 0x2f
        /*0002*/ 	.short	(.L_1 - .L_0)
	.align		4
.L_0:
        /*0004*/ 	.word	index@(_Z10printArrayPii)
        /*0008*/ 	.word	0x00000004


	//----- nvinfo : EIATTR_FRAME_SIZE
	.align		4
.L_1:
        /*000c*/ 	.byte	0x04, 0x11
        /*000e*/ 	.short	(.L_3 - .L_2)
	.align		4
.L_2:
        /*0010*/ 	.word	index@(_Z10printArrayPii)
        /*0014*/ 	.word	0x00000000


	//----- nvinfo : EIATTR_MIN_STACK_SIZE
	.align		4
.L_3:
        /*0018*/ 	.byte	0x04, 0x12
        /*001a*/ 	.short	(.L_5 - .L_4)
	.align		4
.L_4:
        /*001c*/ 	.word	index@(_Z10printArrayPii)
        /*0020*/ 	.word	0x00000000
.L_5:


//--------------------- .nv.compat                --------------------------
	.section	.nv.compat,"",@"SHT_CUDA_COMPAT_INFO"
	.align	4
        /*0000*/ 	.byte	0x02, 0x09, 0x00, 0x00, 0x02, 0x02, 0x01, 0x00, 0x02, 0x05, 0x05, 0x00, 0x03, 0x07, 0x01, 0x01
        /*0010*/ 	.byte	0x02, 0x03, 0x00, 0x00, 0x02, 0x06, 0x01, 0x00, 0x04, 0x0b, 0x08, 0x00, 0x09, 0x00, 0x00, 0x00
        /*0020*/ 	.byte	0x00, 0x00, 0x00, 0x00


//--------------------- .nv.info._Z10printArrayPii --------------------------
	.section	.nv.info._Z10printArrayPii,"",@"SHT_CUDA_INFO"
	.sectionflags	@""
	.align	4


	//----- nvinfo : EIATTR_CUDA_API_VERSION
	.align		4
        /*0000*/ 	.byte	0x04, 0x37
        /*0002*/ 	.short	(.L_7 - .L_6)
.L_6:
        /*0004*/ 	.word	0x00000082


	//----- nvinfo : EIATTR_KPARAM_INFO
	.align		4
.L_7:
        /*0008*/ 	.byte	0x04, 0x17
        /*000a*/ 	.short	(.L_9 - .L_8)
.L_8:
        /*000c*/ 	.word	0x00000000
        /*0010*/ 	.short	0x0001
        /*0012*/ 	.short	0x0008
        /*0014*/ 	.byte	0x00, 0xf0, 0x11, 0x00


	//----- nvinfo : EIATTR_KPARAM_INFO
	.align		4
.L_9:
        /*0018*/ 	.byte	0x04, 0x17
        /*001a*/ 	.short	(.L_11 - .L_10)
.L_10:
        /*001c*/ 	.word	0x00000000
        /*0020*/ 	.short	0x0000
        /*0022*/ 	.short	0x0000
        /*0024*/ 	.byte	0x00, 0xf5, 0x21, 0x00


	//----- nvinfo : EIATTR_SPARSE_MMA_MASK
	.align		4
.L_11:
        /*0028*/ 	.byte	0x03, 0x50
        /*002a*/ 	.short	0x0000


	//----- nvinfo : EIATTR_MAXREG_COUNT
	.align		4
        /*002c*/ 	.byte	0x03, 0x1b
        /*002e*/ 	.short	0x00ff


	//----- nvinfo : EIATTR_MERCURY_ISA_VERSION
	.align		4
        /*0030*/ 	.byte	0x03, 0x5f
        /*0032*/ 	.short	0x0101


	//----- nvinfo : EIATTR_VRC_CTA_INIT_COUNT
	.align		4
        /*0034*/ 	.byte	0x02, 0x4a
	.zero		1
	.zero		1


	//----- nvinfo : EIATTR_EXIT_INSTR_OFFSETS
	.align		4
        /*0038*/ 	.byte	0x04, 0x1c
        /*003a*/ 	.short	(.L_13 - .L_12)


	//   ....[0]....
.L_12:
        /*003c*/ 	.word	0x00000010


	//----- nvinfo : EIATTR_CBANK_PARAM_SIZE
	.align		4
.L_13:
        /*0040*/ 	.byte	0x03, 0x19
        /*0042*/ 	.short	0x000c


	//----- nvinfo : EIATTR_PARAM_CBANK
	.align		4
        /*0044*/ 	.byte	0x04, 0x0a
        /*0046*/ 	.short	(.L_15 - .L_14)
	.align		4
.L_14:
        /*0048*/ 	.word	index@(.nv.constant0._Z10printArrayPii)
        /*004c*/ 	.short	0x0380
        /*004e*/ 	.short	0x000c


	//----- nvinfo : EIATTR_SW_WAR
	.align		4
.L_15:
        /*0050*/ 	.byte	0x04, 0x36
        /*0052*/ 	.short	(.L_17 - .L_16)
.L_16:
        /*0054*/ 	.word	0x00000008
.L_17:


//--------------------- .nv.callgraph             --------------------------
	.section	.nv.callgraph,"",@"SHT_CUDA_CALLGRAPH"
	.align	4
	.sectionentsize	8
	.align		4
        /*0000*/ 	.word	0x00000000
	.align		4
        /*0004*/ 	.word	0xffffffff
	.align		4
        /*0008*/ 	.word	0x00000000
	.align		4
        /*000c*/ 	.word	0xfffffffe
	.align		4
        /*0010*/ 	.word	0x00000000
	.align		4
        /*0014*/ 	.word	0xfffffffd
	.align		4
        /*0018*/ 	.word	0x00000000
	.align		4
        /*001c*/ 	.word	0xfffffffc


//--------------------- .text._Z10printArrayPii   --------------------------
	.section	.text._Z10printArrayPii,"ax",@progbits
	.align	128
        .global         _Z10printArrayPii
        .type           _Z10printArrayPii,@function
        .size           _Z10printArrayPii,(.L_x_1 - _Z10printArrayPii)
        .other          _Z10printArrayPii,@"STO_CUDA_ENTRY STV_DEFAULT"
_Z10printArrayPii:
.text._Z10printArrayPii:
[----:B------:R-:W-:Y:S01]  /*0000*/  LDC R1, c[0x0][0x37c] ;  /* 0x0000df00ff017b82 */ /* 0x000fe20000000800 */
[----:B------:R-:W-:Y:S05]  /*0010*/  EXIT ;  /* 0x000000000000794d */ /* 0x000fea0003800000 */
.L_x_0:
[----:B------:R-:W-:-:S00]  /*0020*/  BRA `(.L_x_0) ;  /* 0xfffffffc00fc7947 */ /* 0x000fc0000383ffff */
[----:B------:R-:W-:-:S00]  /*0030*/  NOP ;  /* 0x0000000000007918 */ /* 0x000fc00000000000 */
        /* <DEDUP_REMOVED lines=12> */
.L_x_1:


//--------------------- .nv.shared.reserved.0     --------------------------
	.section	.nv.shared.reserved.0,"aw",@nobits
	.weak		__nv_reservedSMEM_offset_0_alias
	.size		__nv_reservedSMEM_offset_0_alias, 0, 64
	.other		__nv_reservedSMEM_offset_0_alias,@"STO_CUDA_RESERVED_SHARED STV_DEFAULT"
__nv_reservedSMEM_offset_0_alias:
	.zero		0
	.zero		64


//--------------------- .nv.constant0._Z10printArrayPii --------------------------
	.section	.nv.constant0._Z10printArrayPii,"a",@progbits
	.sectionflags	@""
	.align	4
.nv.constant0._Z10printArrayPii:
	.zero		908


//--------------------- SYMBOLS --------------------------

	.type		.nv.reservedSmem.offset0,@object
	.size		.nv.reservedSmem.offset0,0x4
